	.headerflags	@"EF_CUDA_TEXMODE_UNIFIED EF_CUDA_64BIT_ADDRESS EF_CUDA_ACCELERATORS EF_CUDA_SM90 EF_CUDA_VIRTUAL_SM(EF_CUDA_SM90)"
	.elftype	@"ET_EXEC"


//--------------------- .nv.info                  --------------------------
	.section	.nv.info,"",@"SHT_CUDA_INFO"
	.align	4


	//----- nvinfo : EIATTR_REGCOUNT
	.align		4
        /*0000*/ 	.byte	0x04, 0x2f
        /*0002*/ 	.short	(.L_1 - .L_0)
	.align		4
.L_0:
        /*0004*/ 	.word	index@(triton_poi_fused__unsafe_index_add_convolution_mul_sub_64)
        /*0008*/ 	.word	0x00000019


	//----- nvinfo : EIATTR_MIN_STACK_SIZE
	.align		4
.L_1:
        /*000c*/ 	.byte	0x04, 0x12
        /*000e*/ 	.short	(.L_3 - .L_2)
	.align		4
.L_2:
        /*0010*/ 	.word	index@(triton_poi_fused__unsafe_index_add_convolution_mul_sub_64)
        /*0014*/ 	.word	0x00000000


	//----- nvinfo : EIATTR_FRAME_SIZE
	.align		4
.L_3:
        /*0018*/ 	.byte	0x04, 0x11
        /*001a*/ 	.short	(.L_5 - .L_4)
	.align		4
.L_4:
        /*001c*/ 	.word	index@(triton_poi_fused__unsafe_index_add_convolution_mul_sub_64)
        /*0020*/ 	.word	0x00000000


	//----- nvinfo : EIATTR_MIN_STACK_SIZE
	.align		4
.L_5:
        /*0024*/ 	.byte	0x04, 0x12
        /*0026*/ 	.short	(.L_7 - .L_6)
	.align		4
.L_6:
        /*0028*/ 	.word	index@(triton_poi_fused__unsafe_index_add_convolution_mul_sub_64)
        /*002c*/ 	.word	0x00000000
.L_7:


//--------------------- .nv.info.triton_poi_fused__unsafe_index_add_convolution_mul_sub_64 --------------------------
	.section	.nv.info.triton_poi_fused__unsafe_index_add_convolution_mul_sub_64,"",@"SHT_CUDA_INFO"
	.sectionflags	@""
	.align	4


	//----- nvinfo : EIATTR_CUDA_API_VERSION
	.align		4
        /*0000*/ 	.byte	0x04, 0x37
        /*0002*/ 	.short	(.L_9 - .L_8)
.L_8:
        /*0004*/ 	.word	0x0000007c


	//----- nvinfo : EIATTR_KPARAM_INFO
	.align		4
.L_9:
        /*0008*/ 	.byte	0x04, 0x17
        /*000a*/ 	.short	(.L_11 - .L_10)
.L_10:
        /*000c*/ 	.word	0x00000000
        /*0010*/ 	.short	0x0009
        /*0012*/ 	.short	0x0048
        /*0014*/ 	.byte	0x00, 0xf0, 0x11, 0x00


	//----- nvinfo : EIATTR_KPARAM_INFO
	.align		4
.L_11:
        /*0018*/ 	.byte	0x04, 0x17
        /*001a*/ 	.short	(.L_13 - .L_12)
.L_12:
        /*001c*/ 	.word	0x00000000
        /*0020*/ 	.short	0x0008
        /*0022*/ 	.short	0x0040
        /*0024*/ 	.byte	0x00, 0xf4, 0x21, 0x00


	//----- nvinfo : EIATTR_KPARAM_INFO
	.align		4
.L_13:
        /*0028*/ 	.byte	0x04, 0x17
        /*002a*/ 	.short	(.L_15 - .L_14)
.L_14:
        /*002c*/ 	.word	0x00000000
        /*0030*/ 	.short	0x0007
        /*0032*/ 	.short	0x0038
        /*0034*/ 	.byte	0x00, 0xf4, 0x21, 0x00


	//----- nvinfo : EIATTR_KPARAM_INFO
	.align		4
.L_15:
        /*0038*/ 	.byte	0x04, 0x17
        /*003a*/ 	.short	(.L_17 - .L_16)
.L_16:
        /*003c*/ 	.word	0x00000000
        /*0040*/ 	.short	0x0006
        /*0042*/ 	.short	0x0030
        /*0044*/ 	.byte	0x00, 0xf4, 0x21, 0x00


	//----- nvinfo : EIATTR_KPARAM_INFO
	.align		4
.L_17:
        /*0048*/ 	.byte	0x04, 0x17
        /*004a*/ 	.short	(.L_19 - .L_18)
.L_18:
        /*004c*/ 	.word	0x00000000
        /*0050*/ 	.short	0x0005
        /*0052*/ 	.short	0x0028
        /*0054*/ 	.byte	0x00, 0xf4, 0x21, 0x00


	//----- nvinfo : EIATTR_KPARAM_INFO
	.align		4
.L_19:
        /*0058*/ 	.byte	0x04, 0x17
        /*005a*/ 	.short	(.L_21 - .L_20)
.L_20:
        /*005c*/ 	.word	0x00000000
        /*0060*/ 	.short	0x0004
        /*0062*/ 	.short	0x0020
        /*0064*/ 	.byte	0x00, 0xf4, 0x21, 0x00


	//----- nvinfo : EIATTR_KPARAM_INFO
	.align		4
.L_21:
        /*0068*/ 	.byte	0x04, 0x17
        /*006a*/ 	.short	(.L_23 - .L_22)
.L_22:
        /*006c*/ 	.word	0x00000000
        /*0070*/ 	.short	0x0003
        /*0072*/ 	.short	0x0018
        /*0074*/ 	.byte	0x00, 0xf4, 0x21, 0x00


	//----- nvinfo : EIATTR_KPARAM_INFO
	.align		4
.L_23:
        /*0078*/ 	.byte	0x04, 0x17
        /*007a*/ 	.short	(.L_25 - .L_24)
.L_24:
        /*007c*/ 	.word	0x00000000
        /*0080*/ 	.short	0x0002
        /*0082*/ 	.short	0x0010
        /*0084*/ 	.byte	0x00, 0xf4, 0x21, 0x00


	//----- nvinfo : EIATTR_KPARAM_INFO
	.align		4
.L_25:
        /*0088*/ 	.byte	0x04, 0x17
        /*008a*/ 	.short	(.L_27 - .L_26)
.L_26:
        /*008c*/ 	.word	0x00000000
        /*0090*/ 	.short	0x0001
        /*0092*/ 	.short	0x0008
        /*0094*/ 	.byte	0x00, 0xf4, 0x21, 0x00


	//----- nvinfo : EIATTR_KPARAM_INFO
	.align		4
.L_27:
        /*0098*/ 	.byte	0x04, 0x17
        /*009a*/ 	.short	(.L_29 - .L_28)
.L_28:
        /*009c*/ 	.word	0x00000000
        /*00a0*/ 	.short	0x0000
        /*00a2*/ 	.short	0x0000
        /*00a4*/ 	.byte	0x00, 0xf4, 0x21, 0x00


	//----- nvinfo : EIATTR_SPARSE_MMA_MASK
	.align		4
.L_29:
        /*00a8*/ 	.byte	0x03, 0x50
        /*00aa*/ 	.short	0x0000


	//----- nvinfo : EIATTR_MAXREG_COUNT
	.align		4
        /*00ac*/ 	.byte	0x03, 0x1b
        /*00ae*/ 	.short	0x00ff


	//----- nvinfo : EIATTR_EXIT_INSTR_OFFSETS
	.align		4
        /*00b0*/ 	.byte	0x04, 0x1c
        /*00b2*/ 	.short	(.L_31 - .L_30)


	//   ....[0]....
.L_30:
        /*00b4*/ 	.word	0x00000610


	//----- nvinfo : EIATTR_REQNTID
	.align		4
.L_31:
        /*00b8*/ 	.byte	0x04, 0x10
        /*00ba*/ 	.short	(.L_33 - .L_32)
.L_32:
        /*00bc*/ 	.word	0x00000080
        /*00c0*/ 	.word	0x00000001
        /*00c4*/ 	.word	0x00000001


	//----- nvinfo : EIATTR_CBANK_PARAM_SIZE
	.align		4
.L_33:
        /*00c8*/ 	.byte	0x03, 0x19
        /*00ca*/ 	.short	0x004c


	//----- nvinfo : EIATTR_PARAM_CBANK
	.align		4
        /*00cc*/ 	.byte	0x04, 0x0a
        /*00ce*/ 	.short	(.L_35 - .L_34)
	.align		4
.L_34:
        /*00d0*/ 	.word	index@(.nv.constant0.triton_poi_fused__unsafe_index_add_convolution_mul_sub_64)
        /*00d4*/ 	.short	0x0210
        /*00d6*/ 	.short	0x004c


	//----- nvinfo : EIATTR_SW_WAR
	.align		4
.L_35:
        /*00d8*/ 	.byte	0x04, 0x36
        /*00da*/ 	.short	(.L_37 - .L_36)
.L_36:
        /*00dc*/ 	.word	0x00000008
.L_37:


//--------------------- .nv.callgraph             --------------------------
	.section	.nv.callgraph,"",@"SHT_CUDA_CALLGRAPH"
	.align	4
	.sectionentsize	8
	.align		4
        /*0000*/ 	.word	0x00000000
	.align		4
        /*0004*/ 	.word	0xffffffff
	.align		4
        /*0008*/ 	.word	0x00000000
	.align		4
        /*000c*/ 	.word	0xfffffffe
	.align		4
        /*0010*/ 	.word	0x00000000
	.align		4
        /*0014*/ 	.word	0xfffffffd
	.align		4
        /*0018*/ 	.word	0x00000000
	.align		4
        /*001c*/ 	.word	0xfffffffc


//--------------------- .text.triton_poi_fused__unsafe_index_add_convolution_mul_sub_64 --------------------------
	.section	.text.triton_poi_fused__unsafe_index_add_convolution_mul_sub_64,"ax",@progbits
	.align	128
        .global         triton_poi_fused__unsafe_index_add_convolution_mul_sub_64
        .type           triton_poi_fused__unsafe_index_add_convolution_mul_sub_64,@function
        .size           triton_poi_fused__unsafe_index_add_convolution_mul_sub_64,(.L_x_1 - triton_poi_fused__unsafe_index_add_convolution_mul_sub_64)
        .other          triton_poi_fused__unsafe_index_add_convolution_mul_sub_64,@"STO_CUDA_ENTRY STV_DEFAULT"
triton_poi_fused__unsafe_index_add_convolution_mul_sub_64:
.text.triton_poi_fused__unsafe_index_add_convolution_mul_sub_64:
[----:B------:R-:W-:Y:S01]  /*0000*/  LDC R1, c[0x0][0x28] ;  /* 0x00000a00ff017b82 */ /* 0x000fe20000000800 */
[----:B------:R-:W1:Y:S07]  /*0010*/  S2R R3, SR_TID.X ;  /* 0x0000000000037919 */ /* 0x000e6e0000002100 */
[----:B------:R-:W2:Y:S01]  /*0020*/  LDC.64 R8, c[0x0][0x218] ;  /* 0x00008600ff087b82 */ /* 0x000ea20000000a00 */
[----:B------:R-:W-:Y:S01]  /*0030*/  ULDC.64 UR4, c[0x0][0x208] ;  /* 0x0000820000047ab9 */ /* 0x000fe20000000a00 */
[----:B------:R-:W-:Y:S01]  /*0040*/  ULDC.64 UR6, c[0x0][0x228] ;  /* 0x00008a0000067ab9 */ /* 0x000fe20000000a00 */
[----:B------:R-:W3:Y:S05]  /*0050*/  S2R R12, SR_CTAID.X ;  /* 0x00000000000c7919 */ /* 0x000eea0000002500 */
[----:B------:R-:W4:Y:S01]  /*0060*/  LDC.64 R10, c[0x0][0x220] ;  /* 0x00008800ff0a7b82 */ /* 0x000f220000000a00 */
[----:B-1----:R-:W-:-:S05]  /*0070*/  LOP3.LUT R3, R3, 0x7f, RZ, 0xc0, !PT ;  /* 0x0000007f03037812 */ /* 0x002fca00078ec0ff */
[----:B---3--:R-:W-:-:S05]  /*0080*/  IMAD R0, R12, 0x80, R3 ;  /* 0x000000800c007824 */ /* 0x008fca00078e0203 */
[----:B------:R-:W-:-:S04]  /*0090*/  SHF.R.S32.HI R3, RZ, 0x1f, R0 ;  /* 0x0000001fff037819 */ /* 0x000fc80000011400 */
[----:B------:R-:W-:-:S04]  /*00a0*/  LEA.HI R3, R3, R0, RZ, 0x6 ;  /* 0x0000000003037211 */ /* 0x000fc800078f30ff */
[----:B------:R-:W-:-:S04]  /*00b0*/  SHF.R.S32.HI R2, RZ, 0x6, R3 ;  /* 0x00000006ff027819 */ /* 0x000fc80000011403 */
[----:B------:R-:W-:-:S04]  /*00c0*/  LEA.HI R4, R2, R2, RZ, 0x6 ;  /* 0x0000000202047211 */ /* 0x000fc800078f30ff */
[----:B------:R-:W-:Y:S02]  /*00d0*/  LOP3.LUT R7, R4, 0xffffffc0, RZ, 0xc0, !PT ;  /* 0xffffffc004077812 */ /* 0x000fe400078ec0ff */
[----:B------:R-:W1:Y:S03]  /*00e0*/  LDC.64 R4, c[0x0][0x248] ;  /* 0x00009200ff047b82 */ /* 0x000e660000000a00 */
[----:B------:R-:W-:-:S04]  /*00f0*/  IMAD.IADD R2, R2, 0x1, -R7 ;  /* 0x0000000102027824 */ /* 0x000fc800078e0a07 */
[----:B--2---:R-:W-:Y:S01]  /*0100*/  IMAD.WIDE R8, R2, 0x8, R8 ;  /* 0x0000000802087825 */ /* 0x004fe200078e0208 */
[----:B------:R-:W2:Y:S01]  /*0110*/  LDC.64 R6, c[0x0][0x238] ;  /* 0x00008e00ff067b82 */ /* 0x000ea20000000a00 */
[----:B------:R-:W-:-:S04]  /*0120*/  LOP3.LUT R3, R3, 0xffffffc0, RZ, 0xc0, !PT ;  /* 0xffffffc003037812 */ /* 0x000fc800078ec0ff */
[----:B------:R-:W3:Y:S01]  /*0130*/  LDG.E.EL.64 R8, desc[UR4][R8.64] ;  /* 0x0000000408087981 */ /* 0x000ee2000c2e1b00 */
[----:B------:R-:W-:-:S04]  /*0140*/  IMAD.IADD R3, R0, 0x1, -R3 ;  /* 0x0000000100037824 */ /* 0x000fc800078e0a03 */
[----:B----4-:R-:W-:-:S04]  /*0150*/  IMAD.WIDE R10, R3, 0x8, R10 ;  /* 0x00000008030a7825 */ /* 0x010fc800078e020a */
[----:B-1----:R-:W-:Y:S02]  /*0160*/  IMAD.WIDE R4, R2, 0x8, R4 ;  /* 0x0000000802047825 */ /* 0x002fe400078e0204 */
[----:B------:R-:W4:Y:S04]  /*0170*/  LDG.E.EL.64 R10, desc[UR4][R10.64] ;  /* 0x000000040a0a7981 */ /* 0x000f28000c2e1b00 */
[----:B------:R-:W5:Y:S01]  /*0180*/  LDG.E.EL.64 R4, desc[UR4][R4.64] ;  /* 0x0000000404047981 */ /* 0x000f62000c2e1b00 */
[----:B--2---:R-:W-:-:S06]  /*0190*/  IMAD.WIDE R6, R3, 0x8, R6 ;  /* 0x0000000803067825 */ /* 0x004fcc00078e0206 */
[----:B------:R-:W2:Y:S01]  /*01a0*/  LDG.E.EL.64 R6, desc[UR4][R6.64] ;  /* 0x0000000406067981 */ /* 0x000ea2000c2e1b00 */
[----:B------:R-:W-:Y:S02]  /*01b0*/  SHF.R.S32.HI R15, RZ, 0x18, R12 ;  /* 0x00000018ff0f7819 */ /* 0x000fe4000001140c */
[----:B------:R-:W1:Y:S02]  /*01c0*/  LDC.64 R12, c[0x0][0x230] ;  /* 0x00008c00ff0c7b82 */ /* 0x000e640000000a00 */
[----:B------:R-:W-:-:S04]  /*01d0*/  SGXT R15, R15, 0x1 ;  /* 0x000000010f0f781a */ /* 0x000fc80000000200 */
[----:B------:R-:W-:Y:S02]  /*01e0*/  LEA.HI R15, R15, R0, RZ, 0xc ;  /* 0x000000000f0f7211 */ /* 0x000fe400078f60ff */
[----:B---3--:R-:W-:-:S04]  /*01f0*/  SHF.R.U32.HI R17, RZ, 0x1a, R9 ;  /* 0x0000001aff117819 */ /* 0x008fc80000011609 */
[----:B------:R-:W-:-:S04]  /*0200*/  LOP3.LUT R17, R17, 0x20, RZ, 0xc0, !PT ;  /* 0x0000002011117812 */ /* 0x000fc800078ec0ff */
[----:B------:R-:W-:Y:S02]  /*0210*/  IADD3 R14, P0, R8, R17, RZ ;  /* 0x00000011080e7210 */ /* 0x000fe40007f1e0ff */
[----:B------:R-:W-:Y:S02]  /*0220*/  SHF.R.S32.HI R8, RZ, 0xc, R15 ;  /* 0x0000000cff087819 */ /* 0x000fe4000001140f */
[----:B----4-:R-:W-:Y:S01]  /*0230*/  SHF.R.U32.HI R17, RZ, 0x18, R11 ;  /* 0x00000018ff117819 */ /* 0x010fe2000001160b */
[----:B------:R-:W-:Y:S01]  /*0240*/  IMAD.X R9, RZ, RZ, R9, P0 ;  /* 0x000000ffff097224 */ /* 0x000fe200000e0609 */
[----:B------:R-:W-:Y:S01]  /*0250*/  LEA R19, P0, R10, UR6, 0x2 ;  /* 0x000000060a137c11 */ /* 0x000fe2000f8010ff */
[----:B------:R-:W-:Y:S01]  /*0260*/  IMAD.SHL.U32 R21, R8, 0x400, RZ ;  /* 0x0000040008157824 */ /* 0x000fe200078e00ff */
[----:B------:R-:W-:Y:S02]  /*0270*/  LEA.HI R15, R15, R8, RZ, 0x1 ;  /* 0x000000080f0f7211 */ /* 0x000fe400078f08ff */
[----:B-----5:R-:W-:-:S02]  /*0280*/  SHF.R.U32.HI R16, RZ, 0x1a, R5 ;  /* 0x0000001aff107819 */ /* 0x020fc40000011605 */
[----:B------:R-:W-:Y:S02]  /*0290*/  LEA.HI.X R10, R10, UR7, R11, 0x2, P0 ;  /* 0x000000070a0a7c11 */ /* 0x000fe400080f140b */
[----:B------:R-:W-:Y:S02]  /*02a0*/  LOP3.LUT R11, R16, 0x20, RZ, 0xc0, !PT ;  /* 0x00000020100b7812 */ /* 0x000fe400078ec0ff */
[----:B------:R-:W-:Y:S02]  /*02b0*/  LOP3.LUT R15, R15, 0xfffffffe, RZ, 0xc0, !PT ;  /* 0xfffffffe0f0f7812 */ /* 0x000fe400078ec0ff */
[----:B--2---:R-:W-:Y:S02]  /*02c0*/  SHF.R.U32.HI R20, RZ, 0x18, R7 ;  /* 0x00000018ff147819 */ /* 0x004fe40000011607 */
[----:B------:R-:W-:Y:S01]  /*02d0*/  IADD3 R11, P2, R4, R11, RZ ;  /* 0x0000000b040b7210 */ /* 0x000fe20007f5e0ff */
[----:B------:R-:W-:Y:S01]  /*02e0*/  IMAD.IADD R15, R8, 0x1, -R15 ;  /* 0x00000001080f7824 */ /* 0x000fe200078e0a0f */
[----:B------:R-:W-:-:S02]  /*02f0*/  LOP3.LUT R16, R17, 0x80, RZ, 0xc0, !PT ;  /* 0x0000008011107812 */ /* 0x000fc400078ec0ff */
[----:B------:R-:W-:Y:S01]  /*0300*/  LEA R17, P1, R6, UR6, 0x2 ;  /* 0x0000000606117c11 */ /* 0x000fe2000f8210ff */
[----:B------:R-:W-:Y:S01]  /*0310*/  IMAD.X R18, RZ, RZ, R5, P2 ;  /* 0x000000ffff127224 */ /* 0x000fe200010e0605 */
[----:B------:R-:W-:Y:S01]  /*0320*/  LOP3.LUT R20, R20, 0x80, RZ, 0xc0, !PT ;  /* 0x0000008014147812 */ /* 0x000fe200078ec0ff */
[----:B-1----:R-:W-:Y:S01]  /*0330*/  IMAD.WIDE R4, R15, 0x4, R12 ;  /* 0x000000040f047825 */ /* 0x002fe200078e020c */
[----:B------:R-:W-:Y:S02]  /*0340*/  LEA.HI.X R12, R6, UR7, R7, 0x2, P1 ;  /* 0x00000007060c7c11 */ /* 0x000fe400088f1407 */
[----:B------:R-:W-:Y:S01]  /*0350*/  IADD3 R16, P0, R16, R19, RZ ;  /* 0x0000001310107210 */ /* 0x000fe20007f1e0ff */
[C---:B------:R-:W-:Y:S01]  /*0360*/  IMAD.SHL.U32 R15, R14.reuse, 0x80, RZ ;  /* 0x000000800e0f7824 */ /* 0x040fe200078e00ff */
[----:B------:R-:W-:Y:S01]  /*0370*/  IADD3 R20, P1, R20, R17, RZ ;  /* 0x0000001114147210 */ /* 0x000fe20007f3e0ff */
[----:B------:R-:W1:Y:S01]  /*0380*/  LDC.64 R6, c[0x0][0x240] ;  /* 0x00009000ff067b82 */ /* 0x000e620000000a00 */
[----:B------:R-:W-:Y:S01]  /*0390*/  SHF.L.U64.HI R19, R14, 0x7, R9 ;  /* 0x000000070e137819 */ /* 0x000fe20000010209 */
[----:B------:R-:W-:Y:S01]  /*03a0*/  IMAD.X R22, RZ, RZ, R10, P0 ;  /* 0x000000ffff167224 */ /* 0x000fe200000e060a */
[C---:B------:R-:W-:Y:S01]  /*03b0*/  SHF.L.U64.HI R9, R11.reuse, 0x7, R18 ;  /* 0x000000070b097819 */ /* 0x040fe20000010212 */
[----:B------:R-:W-:Y:S01]  /*03c0*/  IMAD.X R18, RZ, RZ, R12, P1 ;  /* 0x000000ffff127224 */ /* 0x000fe200008e060c */
[----:B------:R-:W-:Y:S01]  /*03d0*/  SHF.L.U32 R11, R11, 0x7, RZ ;  /* 0x000000070b0b7819 */ /* 0x000fe200000006ff */
[----:B------:R-:W2:Y:S01]  /*03e0*/  LDG.E.EL R4, desc[UR4][R4.64] ;  /* 0x0000000404047981 */ /* 0x000ea2000c2e1900 */
[----:B------:R-:W-:-:S02]  /*03f0*/  IADD3 R12, P0, R15, R16, RZ ;  /* 0x000000100f0c7210 */ /* 0x000fc40007f1e0ff */
[----:B------:R-:W-:Y:S02]  /*0400*/  IADD3 R16, P2, R11, R16, RZ ;  /* 0x000000100b107210 */ /* 0x000fe40007f5e0ff */
[----:B------:R-:W-:Y:S01]  /*0410*/  IADD3 R10, P3, R11, R20, RZ ;  /* 0x000000140b0a7210 */ /* 0x000fe20007f7e0ff */
[--C-:B------:R-:W-:Y:S01]  /*0420*/  IMAD.X R13, R19, 0x1, R22.reuse, P0 ;  /* 0x00000001130d7824 */ /* 0x100fe200000e0616 */
[----:B------:R-:W-:Y:S01]  /*0430*/  IADD3 R14, P1, R20, R15, RZ ;  /* 0x0000000f140e7210 */ /* 0x000fe20007f3e0ff */
[C---:B------:R-:W-:Y:S02]  /*0440*/  IMAD.X R17, R9.reuse, 0x1, R22, P2 ;  /* 0x0000000109117824 */ /* 0x040fe400010e0616 */
[----:B------:R-:W-:Y:S01]  /*0450*/  IMAD.X R11, R9, 0x1, R18, P3 ;  /* 0x00000001090b7824 */ /* 0x000fe200018e0612 */
[----:B------:R-:W-:Y:S01]  /*0460*/  IADD3.X R15, R18, R19, RZ, P1, !PT ;  /* 0x00000013120f7210 */ /* 0x000fe20000ffe4ff */
[----:B------:R-:W3:Y:S01]  /*0470*/  LDC.64 R8, c[0x0][0x250] ;  /* 0x00009400ff087b82 */ /* 0x000ee20000000a00 */
[----:B------:R-:W-:-:S04]  /*0480*/  IMAD.WIDE R18, R21, 0x4, R12 ;  /* 0x0000000415127825 */ /* 0x000fc800078e020c */
[C---:B------:R-:W-:Y:S02]  /*0490*/  IMAD.WIDE R12, R21.reuse, 0x4, R16 ;  /* 0x00000004150c7825 */ /* 0x040fe400078e0210 */
[----:B------:R-:W2:Y:S02]  /*04a0*/  LDG.E.EL R19, desc[UR4][R18.64] ;  /* 0x0000000412137981 */ /* 0x000ea4000c2e1900 */
[C---:B------:R-:W-:Y:S02]  /*04b0*/  IMAD.WIDE R14, R21.reuse, 0x4, R14 ;  /* 0x00000004150e7825 */ /* 0x040fe400078e020e */
[----:B------:R-:W4:Y:S02]  /*04c0*/  LDG.E.EL R13, desc[UR4][R12.64] ;  /* 0x000000040c0d7981 */ /* 0x000f24000c2e1900 */
[----:B------:R-:W-:Y:S02]  /*04d0*/  IMAD.WIDE R10, R21, 0x4, R10 ;  /* 0x00000004150a7825 */ /* 0x000fe400078e020a */
[----:B------:R-:W5:Y:S02]  /*04e0*/  LDG.E.EL R15, desc[UR4][R14.64] ;  /* 0x000000040e0f7981 */ /* 0x000f64000c2e1900 */
[----:B-1----:R-:W-:-:S02]  /*04f0*/  IMAD.WIDE R6, R3, 0x4, R6 ;  /* 0x0000000403067825 */ /* 0x002fc400078e0206 */
[----:B------:R-:W5:Y:S04]  /*0500*/  LDG.E.EL R11, desc[UR4][R10.64] ;  /* 0x000000040a0b7981 */ /* 0x000f68000c2e1900 */
[----:B------:R-:W5:Y:S01]  /*0510*/  LDG.E.EL R6, desc[UR4][R6.64] ;  /* 0x0000000406067981 */ /* 0x000f62000c2e1900 */
[----:B---3--:R-:W-:Y:S02]  /*0520*/  IMAD.WIDE R8, R2, 0x4, R8 ;  /* 0x0000000402087825 */ /* 0x008fe400078e0208 */
[----:B------:R-:W1:Y:S04]  /*0530*/  LDC.64 R2, c[0x0][0x210] ;  /* 0x00008400ff027b82 */ /* 0x000e680000000a00 */
[----:B------:R-:W3:Y:S01]  /*0540*/  LDG.E.EL R8, desc[UR4][R8.64] ;  /* 0x0000000408087981 */ /* 0x000ee2000c2e1900 */
[----:B-1----:R-:W-:-:S04]  /*0550*/  IMAD.WIDE R2, R0, 0x4, R2 ;  /* 0x0000000400027825 */ /* 0x002fc800078e0202 */
[C---:B--2---:R-:W-:Y:S01]  /*0560*/  FADD R17, R4.reuse, R19 ;  /* 0x0000001304117221 */ /* 0x044fe20000000000 */
[C---:B----4-:R-:W-:Y:S01]  /*0570*/  FADD R19, R4.reuse, R13 ;  /* 0x0000000d04137221 */ /* 0x050fe20000000000 */
[C---:B-----5:R-:W-:Y:S01]  /*0580*/  FADD R16, R4.reuse, R15 ;  /* 0x0000000f04107221 */ /* 0x060fe20000000000 */
[----:B------:R-:W-:-:S03]  /*0590*/  FADD R4, R4, R11 ;  /* 0x0000000b04047221 */ /* 0x000fc60000000000 */
[----:B------:R-:W-:Y:S01]  /*05a0*/  FADD R16, -R17, R16 ;  /* 0x0000001011107221 */ /* 0x000fe20000000100 */
[----:B------:R-:W-:-:S03]  /*05b0*/  FADD R4, -R19, R4 ;  /* 0x0000000413047221 */ /* 0x000fc60000000100 */
[C---:B------:R-:W-:Y:S01]  /*05c0*/  FFMA R17, R6.reuse, R16, R17 ;  /* 0x0000001006117223 */ /* 0x040fe20000000011 */
[----:B------:R-:W-:-:S04]  /*05d0*/  FFMA R4, R6, R4, R19 ;  /* 0x0000000406047223 */ /* 0x000fc80000000013 */
[----:B------:R-:W-:-:S04]  /*05e0*/  FADD R4, -R17, R4 ;  /* 0x0000000411047221 */ /* 0x000fc80000000100 */
[----:B---3--:R-:W-:-:S05]  /*05f0*/  FFMA R17, R8, R4, R17 ;  /* 0x0000000408117223 */ /* 0x008fca0000000011 */
[----:B------:R-:W-:Y:S01]  /*0600*/  STG.E desc[UR4][R2.64], R17 ;  /* 0x0000001102007986 */ /* 0x000fe2000c101904 */
[----:B------:R-:W-:Y:S05]  /*0610*/  EXIT ;  /* 0x000000000000794d */ /* 0x000fea0003800000 */
.L_x_0:
[----:B------:R-:W-:-:S00]  /*0620*/  BRA `(.L_x_0) ;  /* 0xfffffffc00fc7947 */ /* 0x000fc0000383ffff */
[----:B------:R-:W-:-:S00]  /*0630*/  NOP ;  /* 0x0000000000007918 */ /* 0x000fc00000000000 */
        /* <DEDUP_REMOVED lines=12> */
.L_x_1:


//--------------------- .nv.constant0.triton_poi_fused__unsafe_index_add_convolution_mul_sub_64 --------------------------
	.section	.nv.constant0.triton_poi_fused__unsafe_index_add_convolution_mul_sub_64,"a",@progbits
	.sectionflags	@""
	.align	4
.nv.constant0.triton_poi_fused__unsafe_index_add_convolution_mul_sub_64:
	.zero		604
